//
// Generated by NVIDIA NVVM Compiler
//
// Compiler Build ID: CL-36424714
// Cuda compilation tools, release 13.0, V13.0.88
// Based on NVVM 20.0.0
//

.version 9.0
.target sm_100
.address_size 64

	// .globl	_Z12fluid_kernelPfS_S_ifffff

.visible .entry _Z12fluid_kernelPfS_S_ifffff(
	.param .u64 .ptr .align 1 _Z12fluid_kernelPfS_S_ifffff_param_0,
	.param .u64 .ptr .align 1 _Z12fluid_kernelPfS_S_ifffff_param_1,
	.param .u64 .ptr .align 1 _Z12fluid_kernelPfS_S_ifffff_param_2,
	.param .u32 _Z12fluid_kernelPfS_S_ifffff_param_3,
	.param .f32 _Z12fluid_kernelPfS_S_ifffff_param_4,
	.param .f32 _Z12fluid_kernelPfS_S_ifffff_param_5,
	.param .f32 _Z12fluid_kernelPfS_S_ifffff_param_6,
	.param .f32 _Z12fluid_kernelPfS_S_ifffff_param_7,
	.param .f32 _Z12fluid_kernelPfS_S_ifffff_param_8
)
{
	.reg .pred 	%p<5>;
	.reg .b32 	%r<19>;
	.reg .b32 	%f<49>;
	.reg .b64 	%rd<20>;

	ld.param.u64 	%rd1, [_Z12fluid_kernelPfS_S_ifffff_param_0];
	ld.param.u64 	%rd2, [_Z12fluid_kernelPfS_S_ifffff_param_1];
	ld.param.u64 	%rd3, [_Z12fluid_kernelPfS_S_ifffff_param_2];
	ld.param.u32 	%r4, [_Z12fluid_kernelPfS_S_ifffff_param_3];
	ld.param.f32 	%f1, [_Z12fluid_kernelPfS_S_ifffff_param_4];
	ld.param.f32 	%f2, [_Z12fluid_kernelPfS_S_ifffff_param_5];
	ld.param.f32 	%f3, [_Z12fluid_kernelPfS_S_ifffff_param_6];
	ld.param.f32 	%f4, [_Z12fluid_kernelPfS_S_ifffff_param_7];
	ld.param.f32 	%f5, [_Z12fluid_kernelPfS_S_ifffff_param_8];
	mov.u32 	%r5, %tid.x;
	mov.u32 	%r6, %ctaid.x;
	mov.u32 	%r7, %ntid.x;
	mad.lo.s32 	%r1, %r6, %r7, %r5;
	mul.lo.s32 	%r8, %r4, %r4;
	setp.ge.s32 	%p1, %r1, %r8;
	@%p1 bra 	$L__BB0_3;
	div.s32 	%r9, %r1, %r4;
	mul.lo.s32 	%r10, %r9, %r4;
	sub.s32 	%r3, %r1, %r10;
	add.s32 	%r11, %r4, -1;
	min.s32 	%r12, %r9, %r3;
	setp.lt.s32 	%p2, %r12, 1;
	max.s32 	%r13, %r9, %r3;
	setp.ge.s32 	%p3, %r13, %r11;
	or.pred  	%p4, %p3, %p2;
	@%p4 bra 	$L__BB0_3;
	cvta.to.global.u64 	%rd4, %rd2;
	cvta.to.global.u64 	%rd5, %rd1;
	mul.wide.s32 	%rd6, %r1, 4;
	add.s64 	%rd7, %rd5, %rd6;
	ld.global.f32 	%f6, [%rd7];
	add.s32 	%r15, %r10, %r4;
	add.s32 	%r16, %r15, %r3;
	mul.wide.s32 	%rd8, %r16, 4;
	add.s64 	%rd9, %rd5, %rd8;
	ld.global.f32 	%f7, [%rd9];
	add.s32 	%r17, %r9, -1;
	mad.lo.s32 	%r18, %r17, %r4, %r3;
	mul.wide.s32 	%rd10, %r18, 4;
	add.s64 	%rd11, %rd5, %rd10;
	ld.global.f32 	%f8, [%rd11];
	sub.f32 	%f9, %f7, %f8;
	mul.f32 	%f10, %f9, %f6;
	add.f32 	%f11, %f2, %f2;
	div.rn.f32 	%f12, %f10, %f11;
	add.f32 	%f13, %f6, %f6;
	sub.f32 	%f14, %f7, %f13;
	add.f32 	%f15, %f8, %f14;
	mul.f32 	%f16, %f5, %f15;
	mul.f32 	%f17, %f2, %f2;
	div.rn.f32 	%f18, %f16, %f17;
	sub.f32 	%f19, %f18, %f12;
	fma.rn.f32 	%f20, %f1, %f19, %f6;
	st.global.f32 	[%rd7], %f20;
	add.s64 	%rd12, %rd4, %rd6;
	ld.global.f32 	%f21, [%rd12];
	cvt.s64.s32 	%rd13, %r10;
	cvt.u64.u32 	%rd14, %r3;
	add.s64 	%rd15, %rd14, %rd13;
	shl.b64 	%rd16, %rd15, 2;
	add.s64 	%rd17, %rd4, %rd16;
	ld.global.f32 	%f22, [%rd17+4];
	ld.global.f32 	%f23, [%rd17+-4];
	sub.f32 	%f24, %f22, %f23;
	mul.f32 	%f25, %f24, %f21;
	add.f32 	%f26, %f3, %f3;
	div.rn.f32 	%f27, %f25, %f26;
	add.f32 	%f28, %f21, %f21;
	sub.f32 	%f29, %f22, %f28;
	add.f32 	%f30, %f23, %f29;
	mul.f32 	%f31, %f5, %f30;
	mul.f32 	%f32, %f3, %f3;
	div.rn.f32 	%f33, %f31, %f32;
	sub.f32 	%f34, %f33, %f27;
	fma.rn.f32 	%f35, %f1, %f34, %f21;
	st.global.f32 	[%rd12], %f35;
	cvta.to.global.u64 	%rd18, %rd3;
	add.s64 	%rd19, %rd18, %rd6;
	ld.global.f32 	%f36, [%rd19];
	ld.global.f32 	%f37, [%rd9];
	ld.global.f32 	%f38, [%rd11];
	sub.f32 	%f39, %f37, %f38;
	div.rn.f32 	%f40, %f39, %f11;
	ld.global.f32 	%f41, [%rd17+4];
	ld.global.f32 	%f42, [%rd17+-4];
	sub.f32 	%f43, %f41, %f42;
	div.rn.f32 	%f44, %f43, %f26;
	add.f32 	%f45, %f40, %f44;
	mul.f32 	%f46, %f45, %f4;
	mul.f32 	%f47, %f1, %f46;
	sub.f32 	%f48, %f36, %f47;
	st.global.f32 	[%rd19], %f48;
$L__BB0_3:
	ret;

}


// ===== COMPILED SASS (sm_100) =====

	.target	sm_100

	.elftype	@"ET_EXEC"


//--------------------- .note.nv.tkinfo           --------------------------
	.section	.note.nv.tkinfo,"",@"SHT_NOTE"
	.sectionflags	@"SHF_NOTE_NV_TKINFO"
	.tkinfo
        /*0018*/ 	.word	0x00000002
        /*0030*/ 	.string	""
        /*0030*/ 	.string	"ptxas"
        /*0030*/ 	.string	"Cuda compilation tools, release 13.0, V13.0.88"
        /*0030*/ 	.string	"Build cuda_13.0.r13.0/compiler.36424714_0"
        /*0030*/ 	.string	"-arch sm_100 -m 64 "



//--------------------- .note.nv.cuinfo           --------------------------
	.section	.note.nv.cuinfo,"",@"SHT_NOTE"
	.sectionflags	@"SHF_NOTE_NV_CUINFO"
        /*0018*/ 	.short	0x0002
        /*001a*/ 	.short	0x0064
        /*001c*/ 	.short	0x0082
	.zero		2


//--------------------- .nv.info                  --------------------------
	.section	.nv.info,"",@"SHT_CUDA_INFO"
	.align	4


	//----- nvinfo : EIATTR_REGCOUNT
	.align		4
        /*0000*/ 	.byte	0x04, 0x2f
        /*0002*/ 	.short	(.L_1 - .L_0)
	.align		4
.L_0:
        /*0004*/ 	.word	index@(_Z12fluid_kernelPfS_S_ifffff)
        /*0008*/ 	.word	0x0000001e


	//----- nvinfo : EIATTR_FRAME_SIZE
	.align		4
.L_1:
        /*000c*/ 	.byte	0x04, 0x11
        /*000e*/ 	.short	(.L_3 - .L_2)
	.align		4
.L_2:
        /*0010*/ 	.word	index@($__internal_0_$__cuda_sm3x_div_rn_noftz_f32_slowpath)
        /*0014*/ 	.word	0x00000000


	//----- nvinfo : EIATTR_FRAME_SIZE
	.align		4
.L_3:
        /*0018*/ 	.byte	0x04, 0x11
        /*001a*/ 	.short	(.L_5 - .L_4)
	.align		4
.L_4:
        /*001c*/ 	.word	index@(_Z12fluid_kernelPfS_S_ifffff)
        /*0020*/ 	.word	0x00000000


	//----- nvinfo : EIATTR_MIN_STACK_SIZE
	.align		4
.L_5:
        /*0024*/ 	.byte	0x04, 0x12
        /*0026*/ 	.short	(.L_7 - .L_6)
	.align		4
.L_6:
        /*0028*/ 	.word	index@(_Z12fluid_kernelPfS_S_ifffff)
        /*002c*/ 	.word	0x00000000
.L_7:


//--------------------- .nv.compat                --------------------------
	.section	.nv.compat,"",@"SHT_CUDA_COMPAT_INFO"
	.align	4
        /*0000*/ 	.byte	0x02, 0x09, 0x00, 0x00, 0x02, 0x02, 0x01, 0x00, 0x02, 0x05, 0x05, 0x00, 0x03, 0x07, 0x01, 0x01
        /*0010*/ 	.byte	0x02, 0x03, 0x00, 0x00, 0x02, 0x06, 0x01, 0x00, 0x04, 0x0b, 0x08, 0x00, 0x01, 0x00, 0x00, 0x00
        /*0020*/ 	.byte	0x00, 0x00, 0x00, 0x00


//--------------------- .nv.info._Z12fluid_kernelPfS_S_ifffff --------------------------
	.section	.nv.info._Z12fluid_kernelPfS_S_ifffff,"",@"SHT_CUDA_INFO"
	.sectionflags	@""
	.align	4


	//----- nvinfo : EIATTR_CUDA_API_VERSION
	.align		4
        /*0000*/ 	.byte	0x04, 0x37
        /*0002*/ 	.short	(.L_9 - .L_8)
.L_8:
        /*0004*/ 	.word	0x00000082


	//----- nvinfo : EIATTR_KPARAM_INFO
	.align		4
.L_9:
        /*0008*/ 	.byte	0x04, 0x17
        /*000a*/ 	.short	(.L_11 - .L_10)
.L_10:
        /*000c*/ 	.word	0x00000000
        /*0010*/ 	.short	0x0008
        /*0012*/ 	.short	0x002c
        /*0014*/ 	.byte	0x00, 0xf0, 0x11, 0x00


	//----- nvinfo : EIATTR_KPARAM_INFO
	.align		4
.L_11:
        /*0018*/ 	.byte	0x04, 0x17
        /*001a*/ 	.short	(.L_13 - .L_12)
.L_12:
        /*001c*/ 	.word	0x00000000
        /*0020*/ 	.short	0x0007
        /*0022*/ 	.short	0x0028
        /*0024*/ 	.byte	0x00, 0xf0, 0x11, 0x00


	//----- nvinfo : EIATTR_KPARAM_INFO
	.align		4
.L_13:
        /*0028*/ 	.byte	0x04, 0x17
        /*002a*/ 	.short	(.L_15 - .L_14)
.L_14:
        /*002c*/ 	.word	0x00000000
        /*0030*/ 	.short	0x0006
        /*0032*/ 	.short	0x0024
        /*0034*/ 	.byte	0x00, 0xf0, 0x11, 0x00


	//----- nvinfo : EIATTR_KPARAM_INFO
	.align		4
.L_15:
        /*0038*/ 	.byte	0x04, 0x17
        /*003a*/ 	.short	(.L_17 - .L_16)
.L_16:
        /*003c*/ 	.word	0x00000000
        /*0040*/ 	.short	0x0005
        /*0042*/ 	.short	0x0020
        /*0044*/ 	.byte	0x00, 0xf0, 0x11, 0x00


	//----- nvinfo : EIATTR_KPARAM_INFO
	.align		4
.L_17:
        /*0048*/ 	.byte	0x04, 0x17
        /*004a*/ 	.short	(.L_19 - .L_18)
.L_18:
        /*004c*/ 	.word	0x00000000
        /*0050*/ 	.short	0x0004
        /*0052*/ 	.short	0x001c
        /*0054*/ 	.byte	0x00, 0xf0, 0x11, 0x00


	//----- nvinfo : EIATTR_KPARAM_INFO
	.align		4
.L_19:
        /*0058*/ 	.byte	0x04, 0x17
        /*005a*/ 	.short	(.L_21 - .L_20)
.L_20:
        /*005c*/ 	.word	0x00000000
        /*0060*/ 	.short	0x0003
        /*0062*/ 	.short	0x0018
        /*0064*/ 	.byte	0x00, 0xf0, 0x11, 0x00


	//----- nvinfo : EIATTR_KPARAM_INFO
	.align		4
.L_21:
        /*0068*/ 	.byte	0x04, 0x17
        /*006a*/ 	.short	(.L_23 - .L_22)
.L_22:
        /*006c*/ 	.word	0x00000000
        /*0070*/ 	.short	0x0002
        /*0072*/ 	.short	0x0010
        /*0074*/ 	.byte	0x00, 0xf5, 0x21, 0x00


	//----- nvinfo : EIATTR_KPARAM_INFO
	.align		4
.L_23:
        /*0078*/ 	.byte	0x04, 0x17
        /*007a*/ 	.short	(.L_25 - .L_24)
.L_24:
        /*007c*/ 	.word	0x00000000
        /*0080*/ 	.short	0x0001
        /*0082*/ 	.short	0x0008
        /*0084*/ 	.byte	0x00, 0xf5, 0x21, 0x00


	//----- nvinfo : EIATTR_KPARAM_INFO
	.align		4
.L_25:
        /*0088*/ 	.byte	0x04, 0x17
        /*008a*/ 	.short	(.L_27 - .L_26)
.L_26:
        /*008c*/ 	.word	0x00000000
        /*0090*/ 	.short	0x0000
        /*0092*/ 	.short	0x0000
        /*0094*/ 	.byte	0x00, 0xf5, 0x21, 0x00


	//----- nvinfo : EIATTR_SPARSE_MMA_MASK
	.align		4
.L_27:
        /*0098*/ 	.byte	0x03, 0x50
        /*009a*/ 	.short	0x0000


	//----- nvinfo : EIATTR_MAXREG_COUNT
	.align		4
        /*009c*/ 	.byte	0x03, 0x1b
        /*009e*/ 	.short	0x00ff


	//----- nvinfo : EIATTR_MERCURY_ISA_VERSION
	.align		4
        /*00a0*/ 	.byte	0x03, 0x5f
        /*00a2*/ 	.short	0x0101


	//----- nvinfo : EIATTR_VRC_CTA_INIT_COUNT
	.align		4
        /*00a4*/ 	.byte	0x02, 0x4a
	.zero		1
	.zero		1


	//----- nvinfo : EIATTR_EXIT_INSTR_OFFSETS
	.align		4
        /*00a8*/ 	.byte	0x04, 0x1c
        /*00aa*/ 	.short	(.L_29 - .L_28)


	//   ....[0]....
.L_28:
        /*00ac*/ 	.word	0x00000080


	//   ....[1]....
        /*00b0*/ 	.word	0x00000280


	//   ....[2]....
        /*00b4*/ 	.word	0x00000bf0


	//----- nvinfo : EIATTR_CRS_STACK_SIZE
	.align		4
.L_29:
        /*00b8*/ 	.byte	0x04, 0x1e
        /*00ba*/ 	.short	(.L_31 - .L_30)
.L_30:
        /*00bc*/ 	.word	0x00000000


	//----- nvinfo : EIATTR_CBANK_PARAM_SIZE
	.align		4
.L_31:
        /*00c0*/ 	.byte	0x03, 0x19
        /*00c2*/ 	.short	0x0030


	//----- nvinfo : EIATTR_PARAM_CBANK
	.align		4
        /*00c4*/ 	.byte	0x04, 0x0a
        /*00c6*/ 	.short	(.L_33 - .L_32)
	.align		4
.L_32:
        /*00c8*/ 	.word	index@(.nv.constant0._Z12fluid_kernelPfS_S_ifffff)
        /*00cc*/ 	.short	0x0380
        /*00ce*/ 	.short	0x0030


	//----- nvinfo : EIATTR_SW_WAR
	.align		4
.L_33:
        /*00d0*/ 	.byte	0x04, 0x36
        /*00d2*/ 	.short	(.L_35 - .L_34)
.L_34:
        /*00d4*/ 	.word	0x00000008
.L_35:


//--------------------- .nv.callgraph             --------------------------
	.section	.nv.callgraph,"",@"SHT_CUDA_CALLGRAPH"
	.align	4
	.sectionentsize	8
	.align		4
        /*0000*/ 	.word	0x00000000
	.align		4
        /*0004*/ 	.word	0xffffffff
	.align		4
        /*0008*/ 	.word	0x00000000
	.align		4
        /*000c*/ 	.word	0xfffffffe
	.align		4
        /*0010*/ 	.word	0x00000000
	.align		4
        /*0014*/ 	.word	0xfffffffd
	.align		4
        /*0018*/ 	.word	0x00000000
	.align		4
        /*001c*/ 	.word	0xfffffffc


//--------------------- .text._Z12fluid_kernelPfS_S_ifffff --------------------------
	.section	.text._Z12fluid_kernelPfS_S_ifffff,"ax",@progbits
	.align	128
        .global         _Z12fluid_kernelPfS_S_ifffff
        .type           _Z12fluid_kernelPfS_S_ifffff,@function
        .size           _Z12fluid_kernelPfS_S_ifffff,(.L_x_24 - _Z12fluid_kernelPfS_S_ifffff)
        .other          _Z12fluid_kernelPfS_S_ifffff,@"STO_CUDA_ENTRY STV_DEFAULT"
_Z12fluid_kernelPfS_S_ifffff:
.text._Z12fluid_kernelPfS_S_ifffff:
[----:B------:R-:W-:Y:S01]  /*0000*/  LDC R1, c[0x0][0x37c] ;  /* 0x0000df00ff017b82 */ /* 0x000fe20000000800 */
[----:B------:R-:W0:Y:S07]  /*0010*/  S2R R2, SR_TID.X ;  /* 0x0000000000027919 */ /* 0x000e2e0000002100 */
[----:B------:R-:W0:Y:S08]  /*0020*/  S2UR UR4, SR_CTAID.X ;  /* 0x00000000000479c3 */ /* 0x000e300000002500 */
[----:B------:R-:W0:Y:S08]  /*0030*/  LDC R5, c[0x0][0x360] ;  /* 0x0000d800ff057b82 */ /* 0x000e300000000800 */
[----:B------:R-:W1:Y:S01]  /*0040*/  LDC R3, c[0x0][0x398] ;  /* 0x0000e600ff037b82 */ /* 0x000e620000000800 */
[----:B0-----:R-:W-:-:S02]  /*0050*/  IMAD R2, R5, UR4, R2 ;  /* 0x0000000405027c24 */ /* 0x001fc4000f8e0202 */
[----:B-1----:R-:W-:-:S05]  /*0060*/  IMAD R5, R3, R3, RZ ;  /* 0x0000000303057224 */ /* 0x002fca00078e02ff */
[----:B------:R-:W-:-:S13]  /*0070*/  ISETP.GE.AND P0, PT, R2, R5, PT ;  /* 0x000000050200720c */ /* 0x000fda0003f06270 */
[----:B------:R-:W-:Y:S05]  /*0080*/  @P0 EXIT ;  /* 0x000000000000094d */ /* 0x000fea0003800000 */
[----:B------:R-:W-:-:S04]  /*0090*/  IABS R7, R3 ;  /* 0x0000000300077213 */ /* 0x000fc80000000000 */
[----:B------:R-:W0:Y:S08]  /*00a0*/  I2F.RP R0, R7 ;  /* 0x0000000700007306 */ /* 0x000e300000209400 */
[----:B0-----:R-:W0:Y:S02]  /*00b0*/  MUFU.RCP R0, R0 ;  /* 0x0000000000007308 */ /* 0x001e240000001000 */
[----:B0-----:R-:W-:-:S06]  /*00c0*/  IADD3 R4, PT, PT, R0, 0xffffffe, RZ ;  /* 0x0ffffffe00047810 */ /* 0x001fcc0007ffe0ff */
[----:B------:R0:W1:Y:S02]  /*00d0*/  F2I.FTZ.U32.TRUNC.NTZ R5, R4 ;  /* 0x0000000400057305 */ /* 0x000064000021f000 */
[----:B0-----:R-:W-:Y:S02]  /*00e0*/  HFMA2 R4, -RZ, RZ, 0, 0 ;  /* 0x00000000ff047431 */ /* 0x001fe400000001ff */
[----:B-1----:R-:W-:-:S04]  /*00f0*/  IMAD.MOV R6, RZ, RZ, -R5 ;  /* 0x000000ffff067224 */ /* 0x002fc800078e0a05 */
[----:B------:R-:W-:Y:S01]  /*0100*/  IMAD R9, R6, R7, RZ ;  /* 0x0000000706097224 */ /* 0x000fe200078e02ff */
[----:B------:R-:W-:-:S03]  /*0110*/  IABS R6, R2 ;  /* 0x0000000200067213 */ /* 0x000fc60000000000 */
[----:B------:R-:W-:-:S06]  /*0120*/  IMAD.HI.U32 R5, R5, R9, R4 ;  /* 0x0000000905057227 */ /* 0x000fcc00078e0004 */
[----:B------:R-:W-:-:S04]  /*0130*/  IMAD.HI.U32 R5, R5, R6, RZ ;  /* 0x0000000605057227 */ /* 0x000fc800078e00ff */
[----:B------:R-:W-:-:S04]  /*0140*/  IMAD.MOV R0, RZ, RZ, -R5 ;  /* 0x000000ffff007224 */ /* 0x000fc800078e0a05 */
[----:B------:R-:W-:-:S05]  /*0150*/  IMAD R0, R7, R0, R6 ;  /* 0x0000000007007224 */ /* 0x000fca00078e0206 */
[----:B------:R-:W-:-:S13]  /*0160*/  ISETP.GT.U32.AND P2, PT, R7, R0, PT ;  /* 0x000000000700720c */ /* 0x000fda0003f44070 */
[-C--:B------:R-:W-:Y:S01]  /*0170*/  @!P2 IADD3 R0, PT, PT, R0, -R7.reuse, RZ ;  /* 0x800000070000a210 */ /* 0x080fe20007ffe0ff */
[----:B------:R-:W-:Y:S01]  /*0180*/  @!P2 VIADD R5, R5, 0x1 ;  /* 0x000000010505a836 */ /* 0x000fe20000000000 */
[----:B------:R-:W-:Y:S02]  /*0190*/  ISETP.NE.AND P2, PT, R3, RZ, PT ;  /* 0x000000ff0300720c */ /* 0x000fe40003f45270 */
[----:B------:R-:W-:Y:S02]  /*01a0*/  ISETP.GE.U32.AND P0, PT, R0, R7, PT ;  /* 0x000000070000720c */ /* 0x000fe40003f06070 */
[----:B------:R-:W-:-:S04]  /*01b0*/  LOP3.LUT R0, R2, R3, RZ, 0x3c, !PT ;  /* 0x0000000302007212 */ /* 0x000fc800078e3cff */
[----:B------:R-:W-:Y:S02]  /*01c0*/  ISETP.GE.AND P1, PT, R0, RZ, PT ;  /* 0x000000ff0000720c */ /* 0x000fe40003f26270 */
[----:B------:R-:W-:-:S05]  /*01d0*/  IADD3 R0, PT, PT, R3, -0x1, RZ ;  /* 0xffffffff03007810 */ /* 0x000fca0007ffe0ff */
[----:B------:R-:W-:-:S05]  /*01e0*/  @P0 IADD3 R5, PT, PT, R5, 0x1, RZ ;  /* 0x0000000105050810 */ /* 0x000fca0007ffe0ff */
[----:B------:R-:W-:-:S05]  /*01f0*/  IMAD.MOV.U32 R7, RZ, RZ, R5 ;  /* 0x000000ffff077224 */ /* 0x000fca00078e0005 */
[----:B------:R-:W-:Y:S02]  /*0200*/  @!P1 IADD3 R7, PT, PT, -R7, RZ, RZ ;  /* 0x000000ff07079210 */ /* 0x000fe40007ffe1ff */
[----:B------:R-:W-:-:S05]  /*0210*/  @!P2 LOP3.LUT R7, RZ, R3, RZ, 0x33, !PT ;  /* 0x00000003ff07a212 */ /* 0x000fca00078e33ff */
[----:B------:R-:W-:-:S04]  /*0220*/  IMAD R9, R7, R3, RZ ;  /* 0x0000000307097224 */ /* 0x000fc800078e02ff */
[----:B------:R-:W-:-:S05]  /*0230*/  IMAD.IADD R10, R2, 0x1, -R9 ;  /* 0x00000001020a7824 */ /* 0x000fca00078e0a09 */
[CC--:B------:R-:W-:Y:S02]  /*0240*/  VIMNMX R4, PT, PT, R7.reuse, R10.reuse, PT ;  /* 0x0000000a07047248 */ /* 0x0c0fe40003fe0100 */
[----:B------:R-:W-:Y:S02]  /*0250*/  VIMNMX R5, PT, PT, R7, R10, !PT ;  /* 0x0000000a07057248 */ /* 0x000fe40007fe0100 */
[----:B------:R-:W-:-:S04]  /*0260*/  ISETP.GE.AND P0, PT, R4, 0x1, PT ;  /* 0x000000010400780c */ /* 0x000fc80003f06270 */
[----:B------:R-:W-:-:S13]  /*0270*/  ISETP.GE.OR P0, PT, R5, R0, !P0 ;  /* 0x000000000500720c */ /* 0x000fda0004706670 */
[----:B------:R-:W-:Y:S05]  /*0280*/  @P0 EXIT ;  /* 0x000000000000094d */ /* 0x000fea0003800000 */
[----:B------:R-:W0:Y:S01]  /*0290*/  LDC.64 R24, c[0x0][0x380] ;  /* 0x0000e000ff187b82 */ /* 0x000e220000000a00 */
[----:B------:R-:W1:Y:S01]  /*02a0*/  LDCU.64 UR4, c[0x0][0x358] ;  /* 0x00006b00ff0477ac */ /* 0x000e620008000a00 */
[----:B------:R-:W-:Y:S01]  /*02b0*/  VIADD R0, R7, 0xffffffff ;  /* 0xffffffff07007836 */ /* 0x000fe20000000000 */
[----:B------:R-:W-:-:S03]  /*02c0*/  IADD3 R17, PT, PT, R10, R3, R9 ;  /* 0x000000030a117210 */ /* 0x000fc60007ffe009 */
[----:B------:R-:W-:Y:S02]  /*02d0*/  IMAD R15, R0, R3, R10 ;  /* 0x00000003000f7224 */ /* 0x000fe400078e020a */
[----:B------:R-:W2:Y:S01]  /*02e0*/  LDC R5, c[0x0][0x3a0] ;  /* 0x0000e800ff057b82 */ /* 0x000ea20000000800 */
[----:B0-----:R-:W-:-:S04]  /*02f0*/  IMAD.WIDE R16, R17, 0x4, R24 ;  /* 0x0000000411107825 */ /* 0x001fc800078e0218 */
[--C-:B------:R-:W-:Y:S01]  /*0300*/  IMAD.WIDE R14, R15, 0x4, R24.reuse ;  /* 0x000000040f0e7825 */ /* 0x100fe200078e0218 */
[----:B-1----:R-:W3:Y:S03]  /*0310*/  LDG.E R11, desc[UR4][R16.64] ;  /* 0x00000004100b7981 */ /* 0x002ee6000c1e1900 */
[----:B------:R-:W-:Y:S01]  /*0320*/  IMAD.WIDE R24, R2, 0x4, R24 ;  /* 0x0000000402187825 */ /* 0x000fe200078e0218 */
[----:B------:R-:W3:Y:S04]  /*0330*/  LDG.E R12, desc[UR4][R14.64] ;  /* 0x000000040e0c7981 */ /* 0x000ee8000c1e1900 */
[----:B------:R-:W4:Y:S01]  /*0340*/  LDG.E R8, desc[UR4][R24.64] ;  /* 0x0000000418087981 */ /* 0x000f22000c1e1900 */
[----:B--2---:R-:W-:-:S04]  /*0350*/  FADD R5, R5, R5 ;  /* 0x0000000505057221 */ /* 0x004fc80000000000 */
[----:B------:R-:W0:Y:S01]  /*0360*/  MUFU.RCP R4, R5 ;  /* 0x0000000500047308 */ /* 0x000e220000001000 */
[----:B------:R-:W-:Y:S01]  /*0370*/  BSSY.RECONVERGENT B0, `(.L_x_0) ;  /* 0x000000e000007945 */ /* 0x000fe20003800200 */
[----:B0-----:R-:W-:-:S04]  /*0380*/  FFMA R7, -R5, R4, 1 ;  /* 0x3f80000005077423 */ /* 0x001fc80000000104 */
[----:B------:R-:W-:Y:S01]  /*0390*/  FFMA R7, R4, R7, R4 ;  /* 0x0000000704077223 */ /* 0x000fe20000000004 */
[----:B---3--:R-:W-:-:S04]  /*03a0*/  FADD R3, R11, -R12 ;  /* 0x8000000c0b037221 */ /* 0x008fc80000000000 */
[----:B----4-:R-:W-:-:S04]  /*03b0*/  FMUL R0, R8, R3 ;  /* 0x0000000308007220 */ /* 0x010fc80000400000 */
[----:B------:R-:W0:Y:S01]  /*03c0*/  FCHK P0, R0, R5 ;  /* 0x0000000500007302 */ /* 0x000e220000000000 */
[----:B------:R-:W-:-:S04]  /*03d0*/  FFMA R4, R0, R7, RZ ;  /* 0x0000000700047223 */ /* 0x000fc800000000ff */
[----:B------:R-:W-:-:S04]  /*03e0*/  FFMA R13, -R5, R4, R0 ;  /* 0x00000004050d7223 */ /* 0x000fc80000000100 */
[----:B------:R-:W-:Y:S01]  /*03f0*/  FFMA R13, R7, R13, R4 ;  /* 0x0000000d070d7223 */ /* 0x000fe20000000004 */
[----:B0-----:R-:W-:Y:S06]  /*0400*/  @!P0 BRA `(.L_x_1) ;  /* 0x0000000000108947 */ /* 0x001fec0003800000 */
[----:B------:R-:W-:Y:S02]  /*0410*/  MOV R3, R5 ;  /* 0x0000000500037202 */ /* 0x000fe40000000f00 */
[----:B------:R-:W-:-:S07]  /*0420*/  MOV R4, 0x440 ;  /* 0x0000044000047802 */ /* 0x000fce0000000f00 */
[----:B------:R-:W-:Y:S05]  /*0430*/  CALL.REL.NOINC `($__internal_0_$__cuda_sm3x_div_rn_noftz_f32_slowpath) ;  /* 0x0000000400f07944 */ /* 0x000fea0003c00000 */
[----:B------:R-:W-:-:S07]  /*0440*/  MOV R13, R0 ;  /* 0x00000000000d7202 */ /* 0x000fce0000000f00 */
.L_x_1:
[----:B------:R-:W-:Y:S05]  /*0450*/  BSYNC.RECONVERGENT B0 ;  /* 0x0000000000007941 */ /* 0x000fea0003800200 */
.L_x_0:
[----:B------:R-:W0:Y:S01]  /*0460*/  LDC R3, c[0x0][0x3a0] ;  /* 0x0000e800ff037b82 */ /* 0x000e220000000800 */
[----:B------:R-:W1:Y:S01]  /*0470*/  LDCU UR6, c[0x0][0x3ac] ;  /* 0x00007580ff0677ac */ /* 0x000e620008000800 */
[----:B------:R-:W-:Y:S01]  /*0480*/  FADD R0, R8, R8 ;  /* 0x0000000808007221 */ /* 0x000fe20000000000 */
[----:B------:R-:W-:Y:S03]  /*0490*/  BSSY.RECONVERGENT B0, `(.L_x_2) ;  /* 0x0000010000007945 */ /* 0x000fe60003800200 */
[----:B------:R-:W-:-:S04]  /*04a0*/  FADD R11, R11, -R0 ;  /* 0x800000000b0b7221 */ /* 0x000fc80000000000 */
[----:B------:R-:W-:-:S04]  /*04b0*/  FADD R0, R12, R11 ;  /* 0x0000000b0c007221 */ /* 0x000fc80000000000 */
[----:B-1----:R-:W-:Y:S01]  /*04c0*/  FMUL R0, R0, UR6 ;  /* 0x0000000600007c20 */ /* 0x002fe20008400000 */
[----:B0-----:R-:W-:-:S04]  /*04d0*/  FMUL R3, R3, R3 ;  /* 0x0000000303037220 */ /* 0x001fc80000400000 */
[----:B------:R-:W0:Y:S08]  /*04e0*/  MUFU.RCP R4, R3 ;  /* 0x0000000300047308 */ /* 0x000e300000001000 */
[----:B------:R-:W1:Y:S01]  /*04f0*/  FCHK P0, R0, R3 ;  /* 0x0000000300007302 */ /* 0x000e620000000000 */
[----:B0-----:R-:W-:-:S04]  /*0500*/  FFMA R7, -R3, R4, 1 ;  /* 0x3f80000003077423 */ /* 0x001fc80000000104 */
[----:B------:R-:W-:-:S04]  /*0510*/  FFMA R7, R4, R7, R4 ;  /* 0x0000000704077223 */ /* 0x000fc80000000004 */
[----:B------:R-:W-:-:S04]  /*0520*/  FFMA R4, R0, R7, RZ ;  /* 0x0000000700047223 */ /* 0x000fc800000000ff */
[----:B------:R-:W-:-:S04]  /*0530*/  FFMA R6, -R3, R4, R0 ;  /* 0x0000000403067223 */ /* 0x000fc80000000100 */
[----:B------:R-:W-:Y:S01]  /*0540*/  FFMA R4, R7, R6, R4 ;  /* 0x0000000607047223 */ /* 0x000fe20000000004 */
[----:B-1----:R-:W-:Y:S06]  /*0550*/  @!P0 BRA `(.L_x_3) ;  /* 0x00000000000c8947 */ /* 0x002fec0003800000 */
[----:B------:R-:W-:-:S07]  /*0560*/  MOV R4, 0x580 ;  /* 0x0000058000047802 */ /* 0x000fce0000000f00 */
[----:B------:R-:W-:Y:S05]  /*0570*/  CALL.REL.NOINC `($__internal_0_$__cuda_sm3x_div_rn_noftz_f32_slowpath) ;  /* 0x0000000400a07944 */ /* 0x000fea0003c00000 */
[----:B------:R-:W-:-:S07]  /*0580*/  IMAD.MOV.U32 R4, RZ, RZ, R0 ;  /* 0x000000ffff047224 */ /* 0x000fce00078e0000 */
.L_x_3:
[----:B------:R-:W-:Y:S05]  /*0590*/  BSYNC.RECONVERGENT B0 ;  /* 0x0000000000007941 */ /* 0x000fea0003800200 */
.L_x_2:
[----:B------:R-:W0:Y:S01]  /*05a0*/  LDCU.64 UR8, c[0x0][0x388] ;  /* 0x00007100ff0877ac */ /* 0x000e220008000a00 */
[----:B------:R-:W1:Y:S01]  /*05b0*/  LDC.64 R26, c[0x0][0x388] ;  /* 0x0000e200ff1a7b82 */ /* 0x000e620000000a00 */
[C---:B------:R-:W-:Y:S01]  /*05c0*/  IADD3 R10, P0, PT, R9.reuse, R10, RZ ;  /* 0x0000000a090a7210 */ /* 0x040fe20007f1e0ff */
[----:B------:R-:W-:Y:S01]  /*05d0*/  FADD R13, R4, -R13 ;  /* 0x8000000d040d7221 */ /* 0x000fe20000000000 */
[----:B------:R-:W2:Y:S02]  /*05e0*/  LDCU UR6, c[0x0][0x39c] ;  /* 0x00007380ff0677ac */ /* 0x000ea40008000800 */
[----:B------:R-:W-:-:S03]  /*05f0*/  LEA.HI.X.SX32 R9, R9, RZ, 0x1, P0 ;  /* 0x000000ff09097211 */ /* 0x000fc600000f0eff */
[----:B------:R-:W3:Y:S01]  /*0600*/  LDC R11, c[0x0][0x3a4] ;  /* 0x0000e900ff0b7b82 */ /* 0x000ee20000000800 */
[----:B0-----:R-:W-:Y:S01]  /*0610*/  LEA R12, P0, R10, UR8, 0x2 ;  /* 0x000000080a0c7c11 */ /* 0x001fe2000f8010ff */
[----:B--2---:R-:W-:-:S03]  /*0620*/  FFMA R3, R13, UR6, R8 ;  /* 0x000000060d037c23 */ /* 0x004fc60008000008 */
[----:B------:R-:W-:Y:S01]  /*0630*/  LEA.HI.X R13, R10, UR9, R9, 0x2, P0 ;  /* 0x000000090a0d7c11 */ /* 0x000fe200080f1409 */
[----:B-1----:R-:W-:Y:S01]  /*0640*/  IMAD.WIDE R26, R2, 0x4, R26 ;  /* 0x00000004021a7825 */ /* 0x002fe200078e021a */
[----:B------:R0:W-:Y:S04]  /*0650*/  STG.E desc[UR4][R24.64], R3 ;  /* 0x0000000318007986 */ /* 0x0001e8000c101904 */
[----:B------:R-:W2:Y:S04]  /*0660*/  LDG.E R8, desc[UR4][R12.64+0x4] ;  /* 0x000004040c087981 */ /* 0x000ea8000c1e1900 */
[----:B------:R-:W2:Y:S04]  /*0670*/  LDG.E R9, desc[UR4][R12.64+-0x4] ;  /* 0xfffffc040c097981 */ /* 0x000ea8000c1e1900 */
[----:B------:R-:W4:Y:S01]  /*0680*/  LDG.E R10, desc[UR4][R26.64] ;  /* 0x000000041a0a7981 */ /* 0x000f22000c1e1900 */
[----:B---3--:R-:W-:Y:S01]  /*0690*/  FADD R11, R11, R11 ;  /* 0x0000000b0b0b7221 */ /* 0x008fe20000000000 */
[----:B------:R-:W-:Y:S03]  /*06a0*/  BSSY.RECONVERGENT B0, `(.L_x_4) ;  /* 0x000000f000007945 */ /* 0x000fe60003800200 */
[----:B------:R-:W1:Y:S02]  /*06b0*/  MUFU.RCP R4, R11 ;  /* 0x0000000b00047308 */ /* 0x000e640000001000 */
[----:B-1----:R-:W-:-:S04]  /*06c0*/  FFMA R19, -R11, R4, 1 ;  /* 0x3f8000000b137423 */ /* 0x002fc80000000104 */
[----:B------:R-:W-:Y:S01]  /*06d0*/  FFMA R19, R4, R19, R4 ;  /* 0x0000001304137223 */ /* 0x000fe20000000004 */
[----:B--2---:R-:W-:-:S04]  /*06e0*/  FADD R7, R8, -R9 ;  /* 0x8000000908077221 */ /* 0x004fc80000000000 */
[----:B----4-:R-:W-:-:S04]  /*06f0*/  FMUL R0, R10, R7 ;  /* 0x000000070a007220 */ /* 0x010fc80000400000 */
[----:B------:R-:W1:Y:S01]  /*0700*/  FCHK P0, R0, R11 ;  /* 0x0000000b00007302 */ /* 0x000e620000000000 */
[----:B------:R-:W-:-:S04]  /*0710*/  FFMA R18, R0, R19, RZ ;  /* 0x0000001300127223 */ /* 0x000fc800000000ff */
[----:B0-----:R-:W-:-:S04]  /*0720*/  FFMA R3, -R11, R18, R0 ;  /* 0x000000120b037223 */ /* 0x001fc80000000100 */
[----:B------:R-:W-:Y:S01]  /*0730*/  FFMA R18, R19, R3, R18 ;  /* 0x0000000313127223 */ /* 0x000fe20000000012 */
[----:B-1----:R-:W-:Y:S06]  /*0740*/  @!P0 BRA `(.L_x_5) ;  /* 0x0000000000108947 */ /* 0x002fec0003800000 */
[----:B------:R-:W-:Y:S02]  /*0750*/  MOV R3, R11 ;  /* 0x0000000b00037202 */ /* 0x000fe40000000f00 */
[----:B------:R-:W-:-:S07]  /*0760*/  MOV R4, 0x780 ;  /* 0x0000078000047802 */ /* 0x000fce0000000f00 */
[----:B------:R-:W-:Y:S05]  /*0770*/  CALL.REL.NOINC `($__internal_0_$__cuda_sm3x_div_rn_noftz_f32_slowpath) ;  /* 0x0000000400207944 */ /* 0x000fea0003c00000 */
[----:B------:R-:W-:-:S07]  /*0780*/  MOV R18, R0 ;  /* 0x0000000000127202 */ /* 0x000fce0000000f00 */
.L_x_5:
[----:B------:R-:W-:Y:S05]  /*0790*/  BSYNC.RECONVERGENT B0 ;  /* 0x0000000000007941 */ /* 0x000fea0003800200 */
.L_x_4:
        /* <DEDUP_REMOVED lines=16> */
[----:B------:R-:W-:Y:S01]  /*08a0*/  IMAD.MOV.U32 R3, RZ, RZ, R7 ;  /* 0x000000ffff037224 */ /* 0x000fe200078e0007 */
[----:B------:R-:W-:-:S07]  /*08b0*/  MOV R4, 0x8d0 ;  /* 0x000008d000047802 */ /* 0x000fce0000000f00 */
[----:B------:R-:W-:Y:S05]  /*08c0*/  CALL.REL.NOINC `($__internal_0_$__cuda_sm3x_div_rn_noftz_f32_slowpath) ;  /* 0x0000000000cc7944 */ /* 0x000fea0003c00000 */
[----:B------:R-:W-:-:S07]  /*08d0*/  MOV R3, R0 ;  /* 0x0000000000037202 */ /* 0x000fce0000000f00 */
.L_x_7:
[----:B------:R-:W-:Y:S05]  /*08e0*/  BSYNC.RECONVERGENT B0 ;  /* 0x0000000000007941 */ /* 0x000fea0003800200 */
.L_x_6:
[----:B------:R-:W0:Y:S01]  /*08f0*/  LDCU UR6, c[0x0][0x39c] ;  /* 0x00007380ff0677ac */ /* 0x000e220008000800 */
[----:B------:R-:W-:Y:S01]  /*0900*/  FADD R3, R3, -R18 ;  /* 0x8000001203037221 */ /* 0x000fe20000000000 */
[----:B------:R-:W1:Y:S03]  /*0910*/  LDC.64 R24, c[0x0][0x390] ;  /* 0x0000e400ff187b82 */ /* 0x000e660000000a00 */
[----:B0-----:R-:W-:-:S05]  /*0920*/  FFMA R3, R3, UR6, R10 ;  /* 0x0000000603037c23 */ /* 0x001fca000800000a */
[----:B------:R0:W-:Y:S04]  /*0930*/  STG.E desc[UR4][R26.64], R3 ;  /* 0x000000031a007986 */ /* 0x0001e8000c101904 */
[----:B------:R-:W2:Y:S04]  /*0940*/  LDG.E R16, desc[UR4][R16.64] ;  /* 0x0000000410107981 */ /* 0x000ea8000c1e1900 */
[----:B------:R-:W2:Y:S01]  /*0950*/  LDG.E R15, desc[UR4][R14.64] ;  /* 0x000000040e0f7981 */ /* 0x000ea2000c1e1900 */
[----:B-1----:R-:W-:-:S05]  /*0960*/  IMAD.WIDE R24, R2, 0x4, R24 ;  /* 0x0000000402187825 */ /* 0x002fca00078e0218 */
[----:B------:R1:W5:Y:S01]  /*0970*/  LDG.E R8, desc[UR4][R24.64] ;  /* 0x0000000418087981 */ /* 0x000362000c1e1900 */
[----:B------:R-:W3:Y:S01]  /*0980*/  MUFU.RCP R2, R5 ;  /* 0x0000000500027308 */ /* 0x000ee20000001000 */
[----:B------:R-:W-:Y:S01]  /*0990*/  BSSY.RECONVERGENT B0, `(.L_x_8) ;  /* 0x000000e000007945 */ /* 0x000fe20003800200 */
[----:B---3--:R-:W-:-:S04]  /*09a0*/  FFMA R7, -R5, R2, 1 ;  /* 0x3f80000005077423 */ /* 0x008fc80000000102 */
[----:B------:R-:W-:Y:S01]  /*09b0*/  FFMA R2, R2, R7, R2 ;  /* 0x0000000702027223 */ /* 0x000fe20000000002 */
[----:B--2---:R-:W-:-:S04]  /*09c0*/  FADD R4, R16, -R15 ;  /* 0x8000000f10047221 */ /* 0x004fc80000000000 */
[----:B------:R-:W2:Y:S01]  /*09d0*/  FCHK P0, R4, R5 ;  /* 0x0000000504007302 */ /* 0x000ea20000000000 */
[----:B------:R-:W-:-:S04]  /*09e0*/  FFMA R0, R2, R4, RZ ;  /* 0x0000000402007223 */ /* 0x000fc800000000ff */
[----:B0-----:R-:W-:-:S04]  /*09f0*/  FFMA R3, -R5, R0, R4 ;  /* 0x0000000005037223 */ /* 0x001fc80000000104 */
[----:B------:R-:W-:Y:S01]  /*0a00*/  FFMA R2, R2, R3, R0 ;  /* 0x0000000302027223 */ /* 0x000fe20000000000 */
[----:B-12---:R-:W-:Y:S06]  /*0a10*/  @!P0 BRA `(.L_x_9) ;  /* 0x0000000000148947 */ /* 0x006fec0003800000 */
[----:B------:R-:W-:Y:S01]  /*0a20*/  MOV R0, R4 ;  /* 0x0000000400007202 */ /* 0x000fe20000000f00 */
[----:B------:R-:W-:Y:S01]  /*0a30*/  IMAD.MOV.U32 R3, RZ, RZ, R5 ;  /* 0x000000ffff037224 */ /* 0x000fe200078e0005 */
[----:B------:R-:W-:-:S07]  /*0a40*/  MOV R4, 0xa60 ;  /* 0x00000a6000047802 */ /* 0x000fce0000000f00 */
[----:B-----5:R-:W-:Y:S05]  /*0a50*/  CALL.REL.NOINC `($__internal_0_$__cuda_sm3x_div_rn_noftz_f32_slowpath) ;  /* 0x0000000000687944 */ /* 0x020fea0003c00000 */
[----:B------:R-:W-:-:S07]  /*0a60*/  MOV R2, R0 ;  /* 0x0000000000027202 */ /* 0x000fce0000000f00 */
.L_x_9:
[----:B------:R-:W-:Y:S05]  /*0a70*/  BSYNC.RECONVERGENT B0 ;  /* 0x0000000000007941 */ /* 0x000fea0003800200 */
.L_x_8:
[----:B------:R-:W2:Y:S04]  /*0a80*/  LDG.E R0, desc[UR4][R12.64+0x4] ;  /* 0x000004040c007981 */ /* 0x000ea8000c1e1900 */
[----:B------:R-:W2:Y:S01]  /*0a90*/  LDG.E R3, desc[UR4][R12.64+-0x4] ;  /* 0xfffffc040c037981 */ /* 0x000ea2000c1e1900 */
[----:B------:R-:W0:Y:S01]  /*0aa0*/  MUFU.RCP R4, R11 ;  /* 0x0000000b00047308 */ /* 0x000e220000001000 */
[----:B------:R-:W-:Y:S01]  /*0ab0*/  BSSY.RECONVERGENT B0, `(.L_x_10) ;  /* 0x000000d000007945 */ /* 0x000fe20003800200 */
[----:B0-----:R-:W-:Y:S01]  /*0ac0*/  FFMA R5, -R11, R4, 1 ;  /* 0x3f8000000b057423 */ /* 0x001fe20000000104 */
[----:B--2---:R-:W-:-:S03]  /*0ad0*/  FADD R6, R0, -R3 ;  /* 0x8000000300067221 */ /* 0x004fc60000000000 */
[----:B------:R-:W-:Y:S02]  /*0ae0*/  FFMA R0, R4, R5, R4 ;  /* 0x0000000504007223 */ /* 0x000fe40000000004 */
[----:B------:R-:W0:Y:S02]  /*0af0*/  FCHK P0, R6, R11 ;  /* 0x0000000b06007302 */ /* 0x000e240000000000 */
[----:B------:R-:W-:-:S04]  /*0b00*/  FFMA R3, R0, R6, RZ ;  /* 0x0000000600037223 */ /* 0x000fc800000000ff */
[----:B------:R-:W-:-:S04]  /*0b10*/  FFMA R4, -R11, R3, R6 ;  /* 0x000000030b047223 */ /* 0x000fc80000000106 */
[----:B------:R-:W-:Y:S01]  /*0b20*/  FFMA R0, R0, R4, R3 ;  /* 0x0000000400007223 */ /* 0x000fe20000000003 */
[----:B0-----:R-:W-:Y:S06]  /*0b30*/  @!P0 BRA `(.L_x_11) ;  /* 0x0000000000108947 */ /* 0x001fec0003800000 */
[----:B------:R-:W-:Y:S01]  /*0b40*/  MOV R0, R6 ;  /* 0x0000000600007202 */ /* 0x000fe20000000f00 */
[----:B------:R-:W-:Y:S01]  /*0b50*/  IMAD.MOV.U32 R3, RZ, RZ, R11 ;  /* 0x000000ffff037224 */ /* 0x000fe200078e000b */
[----:B------:R-:W-:-:S07]  /*0b60*/  MOV R4, 0xb80 ;  /* 0x00000b8000047802 */ /* 0x000fce0000000f00 */
[----:B-----5:R-:W-:Y:S05]  /*0b70*/  CALL.REL.NOINC `($__internal_0_$__cuda_sm3x_div_rn_noftz_f32_slowpath) ;  /* 0x0000000000207944 */ /* 0x020fea0003c00000 */
.L_x_11:
[----:B------:R-:W-:Y:S05]  /*0b80*/  BSYNC.RECONVERGENT B0 ;  /* 0x0000000000007941 */ /* 0x000fea0003800200 */
.L_x_10:
[----:B------:R-:W0:Y:S01]  /*0b90*/  LDCU UR6, c[0x0][0x3a8] ;  /* 0x00007500ff0677ac */ /* 0x000e220008000800 */
[----:B------:R-:W-:Y:S01]  /*0ba0*/  FADD R0, R0, R2 ;  /* 0x0000000200007221 */ /* 0x000fe20000000000 */
[----:B------:R-:W1:Y:S03]  /*0bb0*/  LDCU UR7, c[0x0][0x39c] ;  /* 0x00007380ff0777ac */ /* 0x000e660008000800 */
[----:B0-----:R-:W-:-:S04]  /*0bc0*/  FMUL R3, R0, UR6 ;  /* 0x0000000600037c20 */ /* 0x001fc80008400000 */
[----:B-1---5:R-:W-:-:S05]  /*0bd0*/  FFMA R3, -R3, UR7, R8 ;  /* 0x0000000703037c23 */ /* 0x022fca0008000108 */
[----:B------:R-:W-:Y:S01]  /*0be0*/  STG.E desc[UR4][R24.64], R3 ;  /* 0x0000000318007986 */ /* 0x000fe2000c101904 */
[----:B------:R-:W-:Y:S05]  /*0bf0*/  EXIT ;  /* 0x000000000000794d */ /* 0x000fea0003800000 */
        .weak           $__internal_0_$__cuda_sm3x_div_rn_noftz_f32_slowpath
        .type           $__internal_0_$__cuda_sm3x_div_rn_noftz_f32_slowpath,@function
        .size           $__internal_0_$__cuda_sm3x_div_rn_noftz_f32_slowpath,(.L_x_24 - $__internal_0_$__cuda_sm3x_div_rn_noftz_f32_slowpath)
$__internal_0_$__cuda_sm3x_div_rn_noftz_f32_slowpath:
[----:B------:R-:W-:Y:S01]  /*0c00*/  SHF.R.U32.HI R6, RZ, 0x17, R3 ;  /* 0x00000017ff067819 */ /* 0x000fe20000011603 */
[----:B------:R-:W-:Y:S01]  /*0c10*/  BSSY.RECONVERGENT B1, `(.L_x_12) ;  /* 0x0000062000017945 */ /* 0x000fe20003800200 */
[----:B------:R-:W-:Y:S02]  /*0c20*/  SHF.R.U32.HI R19, RZ, 0x17, R0 ;  /* 0x00000017ff137819 */ /* 0x000fe40000011600 */
[----:B------:R-:W-:Y:S02]  /*0c30*/  LOP3.LUT R6, R6, 0xff, RZ, 0xc0, !PT ;  /* 0x000000ff06067812 */ /* 0x000fe400078ec0ff */
[----:B------:R-:W-:Y:S02]  /*0c40*/  LOP3.LUT R19, R19, 0xff, RZ, 0xc0, !PT ;  /* 0x000000ff13137812 */ /* 0x000fe400078ec0ff */
[----:B------:R-:W-:Y:S02]  /*0c50*/  IADD3 R20, PT, PT, R6, -0x1, RZ ;  /* 0xffffffff06147810 */ /* 0x000fe40007ffe0ff */
[----:B------:R-:W-:-:S02]  /*0c60*/  IADD3 R21, PT, PT, R19, -0x1, RZ ;  /* 0xffffffff13157810 */ /* 0x000fc40007ffe0ff */
[----:B------:R-:W-:-:S04]  /*0c70*/  ISETP.GT.U32.AND P0, PT, R20, 0xfd, PT ;  /* 0x000000fd1400780c */ /* 0x000fc80003f04070 */
[----:B------:R-:W-:-:S13]  /*0c80*/  ISETP.GT.U32.OR P0, PT, R21, 0xfd, P0 ;  /* 0x000000fd1500780c */ /* 0x000fda0000704470 */
[----:B------:R-:W-:Y:S01]  /*0c90*/  @!P0 IMAD.MOV.U32 R7, RZ, RZ, RZ ;  /* 0x000000ffff078224 */ /* 0x000fe200078e00ff */
[----:B------:R-:W-:Y:S06]  /*0ca0*/  @!P0 BRA `(.L_x_13) ;  /* 0x00000000005c8947 */ /* 0x000fec0003800000 */
[----:B------:R-:W-:Y:S02]  /*0cb0*/  FSETP.GTU.FTZ.AND P0, PT, |R0|, +INF , PT ;  /* 0x7f8000000000780b */ /* 0x000fe40003f1c200 */
[----:B------:R-:W-:-:S04]  /*0cc0*/  FSETP.GTU.FTZ.AND P1, PT, |R3|, +INF , PT ;  /* 0x7f8000000300780b */ /* 0x000fc80003f3c200 */
[----:B------:R-:W-:-:S13]  /*0cd0*/  PLOP3.LUT P0, PT, P0, P1, PT, 0xf8, 0x8f ;  /* 0x00000000008f781c */ /* 0x000fda0000703f70 */
[----:B------:R-:W-:Y:S05]  /*0ce0*/  @P0 BRA `(.L_x_14) ;  /* 0x00000004004c0947 */ /* 0x000fea0003800000 */
[----:B------:R-:W-:-:S13]  /*0cf0*/  LOP3.LUT P0, RZ, R3, 0x7fffffff, R0, 0xc8, !PT ;  /* 0x7fffffff03ff7812 */ /* 0x000fda000780c800 */
[----:B------:R-:W-:Y:S05]  /*0d00*/  @!P0 BRA `(.L_x_15) ;  /* 0x00000004003c8947 */ /* 0x000fea0003800000 */
[C---:B------:R-:W-:Y:S02]  /*0d10*/  FSETP.NEU.FTZ.AND P2, PT, |R0|.reuse, +INF , PT ;  /* 0x7f8000000000780b */ /* 0x040fe40003f5d200 */
[----:B------:R-:W-:Y:S02]  /*0d20*/  FSETP.NEU.FTZ.AND P1, PT, |R3|, +INF , PT ;  /* 0x7f8000000300780b */ /* 0x000fe40003f3d200 */
[----:B------:R-:W-:-:S11]  /*0d30*/  FSETP.NEU.FTZ.AND P0, PT, |R0|, +INF , PT ;  /* 0x7f8000000000780b */ /* 0x000fd60003f1d200 */
[----:B------:R-:W-:Y:S05]  /*0d40*/  @!P1 BRA !P2, `(.L_x_15) ;  /* 0x00000004002c9947 */ /* 0x000fea0005000000 */
[----:B------:R-:W-:-:S04]  /*0d50*/  LOP3.LUT P2, RZ, R0, 0x7fffffff, RZ, 0xc0, !PT ;  /* 0x7fffffff00ff7812 */ /* 0x000fc8000784c0ff */
[----:B------:R-:W-:-:S13]  /*0d60*/  PLOP3.LUT P1, PT, P1, P2, PT, 0x2f, 0xf2 ;  /* 0x0000000000f2781c */ /* 0x000fda0000f24577 */
[----:B------:R-:W-:Y:S05]  /*0d70*/  @P1 BRA `(.L_x_16) ;  /* 0x0000000400181947 */ /* 0x000fea0003800000 */
[----:B------:R-:W-:-:S04]  /*0d80*/  LOP3.LUT P1, RZ, R3, 0x7fffffff, RZ, 0xc0, !PT ;  /* 0x7fffffff03ff7812 */ /* 0x000fc8000782c0ff */
[----:B------:R-:W-:-:S13]  /*0d90*/  PLOP3.LUT P0, PT, P0, P1, PT, 0x2f, 0xf2 ;  /* 0x0000000000f2781c */ /* 0x000fda0000702577 */
[----:B------:R-:W-:Y:S05]  /*0da0*/  @P0 BRA `(.L_x_17) ;  /* 0x0000000400000947 */ /* 0x000fea0003800000 */
[----:B------:R-:W-:Y:S02]  /*0db0*/  ISETP.GE.AND P0, PT, R21, RZ, PT ;  /* 0x000000ff1500720c */ /* 0x000fe40003f06270 */
[----:B------:R-:W-:-:S11]  /*0dc0*/  ISETP.GE.AND P1, PT, R20, RZ, PT ;  /* 0x000000ff1400720c */ /* 0x000fd60003f26270 */
[----:B------:R-:W-:Y:S01]  /*0dd0*/  @P0 MOV R7, RZ ;  /* 0x000000ff00070202 */ /* 0x000fe20000000f00 */
[----:B------:R-:W-:Y:S01]  /*0de0*/  @!P0 FFMA R0, R0, 1.84467440737095516160e+19, RZ ;  /* 0x5f80000000008823 */ /* 0x000fe200000000ff */
[----:B------:R-:W-:Y:S01]  /*0df0*/  @!P0 MOV R7, 0xffffffc0 ;  /* 0xffffffc000078802 */ /* 0x000fe20000000f00 */
[----:B------:R-:W-:-:S04]  /*0e00*/  @!P1 FFMA R3, R3, 1.84467440737095516160e+19, RZ ;  /* 0x5f80000003039823 */ /* 0x000fc800000000ff */
[----:B------:R-:W-:-:S07]  /*0e10*/  @!P1 VIADD R7, R7, 0x40 ;  /* 0x0000004007079836 */ /* 0x000fce0000000000 */
.L_x_13:
[----:B------:R-:W-:Y:S01]  /*0e20*/  LEA R20, R6, 0xc0800000, 0x17 ;  /* 0xc080000006147811 */ /* 0x000fe200078eb8ff */
[----:B------:R-:W-:Y:S01]  /*0e30*/  BSSY.RECONVERGENT B2, `(.L_x_18) ;  /* 0x0000036000027945 */ /* 0x000fe20003800200 */
[----:B------:R-:W-:Y:S02]  /*0e40*/  IADD3 R19, PT, PT, R19, -0x7f, RZ ;  /* 0xffffff8113137810 */ /* 0x000fe40007ffe0ff */
[----:B------:R-:W-:-:S03]  /*0e50*/  IADD3 R23, PT, PT, -R20, R3, RZ ;  /* 0x0000000314177210 */ /* 0x000fc60007ffe1ff */
[----:B------:R-:W-:Y:S01]  /*0e60*/  IMAD R0, R19, -0x800000, R0 ;  /* 0xff80000013007824 */ /* 0x000fe200078e0200 */
[----:B------:R-:W0:Y:S01]  /*0e70*/  MUFU.RCP R20, R23 ;  /* 0x0000001700147308 */ /* 0x000e220000001000 */
[----:B------:R-:W-:-:S04]  /*0e80*/  FADD.FTZ R3, -R23, -RZ ;  /* 0x800000ff17037221 */ /* 0x000fc80000010100 */
[----:B0-----:R-:W-:-:S04]  /*0e90*/  FFMA R21, R20, R3, 1 ;  /* 0x3f80000014157423 */ /* 0x001fc80000000003 */
[----:B------:R-:W-:-:S04]  /*0ea0*/  FFMA R21, R20, R21, R20 ;  /* 0x0000001514157223 */ /* 0x000fc80000000014 */
[----:B------:R-:W-:-:S04]  /*0eb0*/  FFMA R20, R0, R21, RZ ;  /* 0x0000001500147223 */ /* 0x000fc800000000ff */
[----:B------:R-:W-:-:S04]  /*0ec0*/  FFMA R22, R3, R20, R0 ;  /* 0x0000001403167223 */ /* 0x000fc80000000000 */
[----:B------:R-:W-:Y:S01]  /*0ed0*/  FFMA R22, R21, R22, R20 ;  /* 0x0000001615167223 */ /* 0x000fe20000000014 */
[----:B------:R-:W-:-:S03]  /*0ee0*/  IADD3 R20, PT, PT, R19, 0x7f, -R6 ;  /* 0x0000007f13147810 */ /* 0x000fc60007ffe806 */
[----:B------:R-:W-:Y:S02]  /*0ef0*/  FFMA R3, R3, R22, R0 ;  /* 0x0000001603037223 */ /* 0x000fe40000000000 */
[----:B------:R-:W-:Y:S02]  /*0f00*/  IMAD.IADD R7, R20, 0x1, R7 ;  /* 0x0000000114077824 */ /* 0x000fe400078e0207 */
[----:B------:R-:W-:-:S05]  /*0f10*/  FFMA R0, R21, R3, R22 ;  /* 0x0000000315007223 */ /* 0x000fca0000000016 */
[----:B------:R-:W-:-:S04]  /*0f20*/  SHF.R.U32.HI R6, RZ, 0x17, R0 ;  /* 0x00000017ff067819 */ /* 0x000fc80000011600 */
[----:B------:R-:W-:-:S04]  /*0f30*/  LOP3.LUT R6, R6, 0xff, RZ, 0xc0, !PT ;  /* 0x000000ff06067812 */ /* 0x000fc800078ec0ff */
[----:B------:R-:W-:-:S04]  /*0f40*/  IADD3 R6, PT, PT, R6, R7, RZ ;  /* 0x0000000706067210 */ /* 0x000fc80007ffe0ff */
[----:B------:R-:W-:-:S04]  /*0f50*/  IADD3 R19, PT, PT, R6, -0x1, RZ ;  /* 0xffffffff06137810 */ /* 0x000fc80007ffe0ff */
[----:B------:R-:W-:-:S13]  /*0f60*/  ISETP.GE.U32.AND P0, PT, R19, 0xfe, PT ;  /* 0x000000fe1300780c */ /* 0x000fda0003f06070 */
[----:B------:R-:W-:Y:S05]  /*0f70*/  @!P0 BRA `(.L_x_19) ;  /* 0x0000000000808947 */ /* 0x000fea0003800000 */
[----:B------:R-:W-:-:S13]  /*0f80*/  ISETP.GT.AND P0, PT, R6, 0xfe, PT ;  /* 0x000000fe0600780c */ /* 0x000fda0003f04270 */
[----:B------:R-:W-:Y:S05]  /*0f90*/  @P0 BRA `(.L_x_20) ;  /* 0x00000000006c0947 */ /* 0x000fea0003800000 */
[----:B------:R-:W-:-:S13]  /*0fa0*/  ISETP.GE.AND P0, PT, R6, 0x1, PT ;  /* 0x000000010600780c */ /* 0x000fda0003f06270 */
[----:B------:R-:W-:Y:S05]  /*0fb0*/  @P0 BRA `(.L_x_21) ;  /* 0x0000000000740947 */ /* 0x000fea0003800000 */
[----:B------:R-:W-:Y:S02]  /*0fc0*/  ISETP.GE.AND P0, PT, R6, -0x18, PT ;  /* 0xffffffe80600780c */ /* 0x000fe40003f06270 */
[----:B------:R-:W-:-:S11]  /*0fd0*/  LOP3.LUT R0, R0, 0x80000000, RZ, 0xc0, !PT ;  /* 0x8000000000007812 */ /* 0x000fd600078ec0ff */
[----:B------:R-:W-:Y:S05]  /*0fe0*/  @!P0 BRA `(.L_x_21) ;  /* 0x0000000000688947 */ /* 0x000fea0003800000 */
[CCC-:B------:R-:W-:Y:S01]  /*0ff0*/  FFMA.RZ R7, R21.reuse, R3.reuse, R22.reuse ;  /* 0x0000000315077223 */ /* 0x1c0fe2000000c016 */
[CCC-:B------:R-:W-:Y:S01]  /*1000*/  FFMA.RP R19, R21.reuse, R3.reuse, R22.reuse ;  /* 0x0000000315137223 */ /* 0x1c0fe20000008016 */
[----:B------:R-:W-:Y:S01]  /*1010*/  FFMA.RM R22, R21, R3, R22 ;  /* 0x0000000315167223 */ /* 0x000fe20000004016 */
[C---:B------:R-:W-:Y:S01]  /*1020*/  VIADD R3, R6.reuse, 0x20 ;  /* 0x0000002006037836 */ /* 0x040fe20000000000 */
[C---:B------:R-:W-:Y:S02]  /*1030*/  ISETP.NE.AND P2, PT, R6.reuse, RZ, PT ;  /* 0x000000ff0600720c */ /* 0x040fe40003f45270 */
[----:B------:R-:W-:Y:S02]  /*1040*/  LOP3.LUT R7, R7, 0x7fffff, RZ, 0xc0, !PT ;  /* 0x007fffff07077812 */ /* 0x000fe400078ec0ff */
[----:B------:R-:W-:Y:S02]  /*1050*/  ISETP.NE.AND P1, PT, R6, RZ, PT ;  /* 0x000000ff0600720c */ /* 0x000fe40003f25270 */
[----:B------:R-:W-:-:S02]  /*1060*/  LOP3.LUT R20, R7, 0x800000, RZ, 0xfc, !PT ;  /* 0x0080000007147812 */ /* 0x000fc400078efcff */
[----:B------:R-:W-:Y:S02]  /*1070*/  IADD3 R6, PT, PT, -R6, RZ, RZ ;  /* 0x000000ff06067210 */ /* 0x000fe40007ffe1ff */
[----:B------:R-:W-:Y:S02]  /*1080*/  SHF.L.U32 R3, R20, R3, RZ ;  /* 0x0000000314037219 */ /* 0x000fe400000006ff */
[----:B------:R-:W-:Y:S02]  /*1090*/  FSETP.NEU.FTZ.AND P0, PT, R19, R22, PT ;  /* 0x000000161300720b */ /* 0x000fe40003f1d000 */
[----:B------:R-:W-:Y:S02]  /*10a0*/  SEL R7, R6, RZ, P2 ;  /* 0x000000ff06077207 */ /* 0x000fe40001000000 */
[----:B------:R-:W-:Y:S02]  /*10b0*/  ISETP.NE.AND P1, PT, R3, RZ, P1 ;  /* 0x000000ff0300720c */ /* 0x000fe40000f25270 */
[----:B------:R-:W-:-:S02]  /*10c0*/  SHF.R.U32.HI R20, RZ, R7, R20 ;  /* 0x00000007ff147219 */ /* 0x000fc40000011614 */
[----:B------:R-:W-:Y:S02]  /*10d0*/  PLOP3.LUT P0, PT, P0, P1, PT, 0xf8, 0x8f ;  /* 0x00000000008f781c */ /* 0x000fe40000703f70 */
[----:B------:R-:W-:Y:S02]  /*10e0*/  SHF.R.U32.HI R6, RZ, 0x1, R20 ;  /* 0x00000001ff067819 */ /* 0x000fe40000011614 */
[----:B------:R-:W-:-:S04]  /*10f0*/  SEL R3, RZ, 0x1, !P0 ;  /* 0x00000001ff037807 */ /* 0x000fc80004000000 */
[----:B------:R-:W-:-:S04]  /*1100*/  LOP3.LUT R3, R3, 0x1, R6, 0xf8, !PT ;  /* 0x0000000103037812 */ /* 0x000fc800078ef806 */
[----:B------:R-:W-:-:S04]  /*1110*/  LOP3.LUT R3, R3, R20, RZ, 0xc0, !PT ;  /* 0x0000001403037212 */ /* 0x000fc800078ec0ff */
[----:B------:R-:W-:-:S04]  /*1120*/  IADD3 R3, PT, PT, R6, R3, RZ ;  /* 0x0000000306037210 */ /* 0x000fc80007ffe0ff */
[----:B------:R-:W-:Y:S01]  /*1130*/  LOP3.LUT R0, R3, R0, RZ, 0xfc, !PT ;  /* 0x0000000003007212 */ /* 0x000fe200078efcff */
[----:B------:R-:W-:Y:S06]  /*1140*/  BRA `(.L_x_21) ;  /* 0x0000000000107947 */ /* 0x000fec0003800000 */
.L_x_20:
[----:B------:R-:W-:-:S04]  /*1150*/  LOP3.LUT R0, R0, 0x80000000, RZ, 0xc0, !PT ;  /* 0x8000000000007812 */ /* 0x000fc800078ec0ff */
[----:B------:R-:W-:Y:S01]  /*1160*/  LOP3.LUT R0, R0, 0x7f800000, RZ, 0xfc, !PT ;  /* 0x7f80000000007812 */ /* 0x000fe200078efcff */
[----:B------:R-:W-:Y:S06]  /*1170*/  BRA `(.L_x_21) ;  /* 0x0000000000047947 */ /* 0x000fec0003800000 */
.L_x_19:
[----:B------:R-:W-:-:S07]  /*1180*/  IMAD R0, R7, 0x800000, R0 ;  /* 0x0080000007007824 */ /* 0x000fce00078e0200 */
.L_x_21:
[----:B------:R-:W-:Y:S05]  /*1190*/  BSYNC.RECONVERGENT B2 ;  /* 0x0000000000027941 */ /* 0x000fea0003800200 */
.L_x_18:
[----:B------:R-:W-:Y:S05]  /*11a0*/  BRA `(.L_x_22) ;  /* 0x0000000000207947 */ /* 0x000fea0003800000 */
.L_x_17:
[----:B------:R-:W-:-:S04]  /*11b0*/  LOP3.LUT R0, R3, 0x80000000, R0, 0x48, !PT ;  /* 0x8000000003007812 */ /* 0x000fc800078e4800 */
[----:B------:R-:W-:Y:S01]  /*11c0*/  LOP3.LUT R0, R0, 0x7f800000, RZ, 0xfc, !PT ;  /* 0x7f80000000007812 */ /* 0x000fe200078efcff */
[----:B------:R-:W-:Y:S06]  /*11d0*/  BRA `(.L_x_22) ;  /* 0x0000000000147947 */ /* 0x000fec0003800000 */
.L_x_16:
[----:B------:R-:W-:Y:S01]  /*11e0*/  LOP3.LUT R0, R3, 0x80000000, R0, 0x48, !PT ;  /* 0x8000000003007812 */ /* 0x000fe200078e4800 */
[----:B------:R-:W-:Y:S06]  /*11f0*/  BRA `(.L_x_22) ;  /* 0x00000000000c7947 */ /* 0x000fec0003800000 */
.L_x_15:
[----:B------:R-:W0:Y:S01]  /*1200*/  MUFU.RSQ R0, -QNAN ;  /* 0xffc0000000007908 */ /* 0x000e220000001400 */
[----:B------:R-:W-:Y:S05]  /*1210*/  BRA `(.L_x_22) ;  /* 0x0000000000047947 */ /* 0x000fea0003800000 */
.L_x_14:
[----:B------:R-:W-:-:S07]  /*1220*/  FADD.FTZ R0, R0, R3 ;  /* 0x0000000300007221 */ /* 0x000fce0000010000 */
.L_x_22:
[----:B------:R-:W-:Y:S05]  /*1230*/  BSYNC.RECONVERGENT B1 ;  /* 0x0000000000017941 */ /* 0x000fea0003800200 */
.L_x_12:
[----:B------:R-:W-:Y:S01]  /*1240*/  HFMA2 R7, -RZ, RZ, 0, 0 ;  /* 0x00000000ff077431 */ /* 0x000fe200000001ff */
[----:B------:R-:W-:-:S04]  /*1250*/  MOV R6, R4 ;  /* 0x0000000400067202 */ /* 0x000fc80000000f00 */
[----:B0-----:R-:W-:Y:S05]  /*1260*/  RET.REL.NODEC R6 `(_Z12fluid_kernelPfS_S_ifffff) ;  /* 0xffffffec06647950 */ /* 0x001fea0003c3ffff */
.L_x_23:
[----:B------:R-:W-:-:S00]  /*1270*/  BRA `(.L_x_23) ;  /* 0xfffffffc00fc7947 */ /* 0x000fc0000383ffff */
[----:B------:R-:W-:-:S00]  /*1280*/  NOP ;  /* 0x0000000000007918 */ /* 0x000fc00000000000 */
[----:B------:R-:W-:-:S00]  /*1290*/  NOP ;  /* 0x0000000000007918 */ /* 0x000fc00000000000 */
[----:B------:R-:W-:-:S00]  /*12a0*/  NOP ;  /* 0x0000000000007918 */ /* 0x000fc00000000000 */
[----:B------:R-:W-:-:S00]  /*12b0*/  NOP ;  /* 0x0000000000007918 */ /* 0x000fc00000000000 */
[----:B------:R-:W-:-:S00]  /*12c0*/  NOP ;  /* 0x0000000000007918 */ /* 0x000fc00000000000 */
[----:B------:R-:W-:-:S00]  /*12d0*/  NOP ;  /* 0x0000000000007918 */ /* 0x000fc00000000000 */
[----:B------:R-:W-:-:S00]  /*12e0*/  NOP ;  /* 0x0000000000007918 */ /* 0x000fc00000000000 */
[----:B------:R-:W-:-:S00]  /*12f0*/  NOP ;  /* 0x0000000000007918 */ /* 0x000fc00000000000 */
.L_x_24:


//--------------------- .nv.shared.reserved.0     --------------------------
	.section	.nv.shared.reserved.0,"aw",@nobits
	.weak		__nv_reservedSMEM_offset_0_alias
	.size		__nv_reservedSMEM_offset_0_alias, 0, 64
	.other		__nv_reservedSMEM_offset_0_alias,@"STO_CUDA_RESERVED_SHARED STV_DEFAULT"
__nv_reservedSMEM_offset_0_alias:
	.zero		0
	.zero		64


//--------------------- .nv.constant0._Z12fluid_kernelPfS_S_ifffff --------------------------
	.section	.nv.constant0._Z12fluid_kernelPfS_S_ifffff,"a",@progbits
	.sectionflags	@""
	.align	4
.nv.constant0._Z12fluid_kernelPfS_S_ifffff:
	.zero		944


//--------------------- SYMBOLS --------------------------

	.type		.nv.reservedSmem.offset0,@object
	.size		.nv.reservedSmem.offset0,0x4
